	.headerflags	@"EF_CUDA_TEXMODE_UNIFIED EF_CUDA_64BIT_ADDRESS EF_CUDA_ACCELERATORS EF_CUDA_SM90 EF_CUDA_VIRTUAL_SM(EF_CUDA_SM90)"
	.elftype	@"ET_EXEC"


//--------------------- .nv.info                  --------------------------
	.section	.nv.info,"",@"SHT_CUDA_INFO"
	.align	4


	//----- nvinfo : EIATTR_REGCOUNT
	.align		4
        /*0000*/ 	.byte	0x04, 0x2f
        /*0002*/ 	.short	(.L_1 - .L_0)
	.align		4
.L_0:
        /*0004*/ 	.word	index@(triton_poi_fused_add_30)
        /*0008*/ 	.word	0x00000018


	//----- nvinfo : EIATTR_MIN_STACK_SIZE
	.align		4
.L_1:
        /*000c*/ 	.byte	0x04, 0x12
        /*000e*/ 	.short	(.L_3 - .L_2)
	.align		4
.L_2:
        /*0010*/ 	.word	index@(triton_poi_fused_add_30)
        /*0014*/ 	.word	0x00000000


	//----- nvinfo : EIATTR_FRAME_SIZE
	.align		4
.L_3:
        /*0018*/ 	.byte	0x04, 0x11
        /*001a*/ 	.short	(.L_5 - .L_4)
	.align		4
.L_4:
        /*001c*/ 	.word	index@(triton_poi_fused_add_30)
        /*0020*/ 	.word	0x00000000


	//----- nvinfo : EIATTR_MIN_STACK_SIZE
	.align		4
.L_5:
        /*0024*/ 	.byte	0x04, 0x12
        /*0026*/ 	.short	(.L_7 - .L_6)
	.align		4
.L_6:
        /*0028*/ 	.word	index@(triton_poi_fused_add_30)
        /*002c*/ 	.word	0x00000000
.L_7:


//--------------------- .nv.info.triton_poi_fused_add_30 --------------------------
	.section	.nv.info.triton_poi_fused_add_30,"",@"SHT_CUDA_INFO"
	.sectionflags	@""
	.align	4


	//----- nvinfo : EIATTR_CUDA_API_VERSION
	.align		4
        /*0000*/ 	.byte	0x04, 0x37
        /*0002*/ 	.short	(.L_9 - .L_8)
.L_8:
        /*0004*/ 	.word	0x0000007c


	//----- nvinfo : EIATTR_KPARAM_INFO
	.align		4
.L_9:
        /*0008*/ 	.byte	0x04, 0x17
        /*000a*/ 	.short	(.L_11 - .L_10)
.L_10:
        /*000c*/ 	.word	0x00000000
        /*0010*/ 	.short	0x0005
        /*0012*/ 	.short	0x0024
        /*0014*/ 	.byte	0x00, 0xf0, 0x11, 0x00


	//----- nvinfo : EIATTR_KPARAM_INFO
	.align		4
.L_11:
        /*0018*/ 	.byte	0x04, 0x17
        /*001a*/ 	.short	(.L_13 - .L_12)
.L_12:
        /*001c*/ 	.word	0x00000000
        /*0020*/ 	.short	0x0004
        /*0022*/ 	.short	0x0020
        /*0024*/ 	.byte	0x00, 0xf0, 0x11, 0x00


	//----- nvinfo : EIATTR_KPARAM_INFO
	.align		4
.L_13:
        /*0028*/ 	.byte	0x04, 0x17
        /*002a*/ 	.short	(.L_15 - .L_14)
.L_14:
        /*002c*/ 	.word	0x00000000
        /*0030*/ 	.short	0x0003
        /*0032*/ 	.short	0x0018
        /*0034*/ 	.byte	0x00, 0xf4, 0x21, 0x00


	//----- nvinfo : EIATTR_KPARAM_INFO
	.align		4
.L_15:
        /*0038*/ 	.byte	0x04, 0x17
        /*003a*/ 	.short	(.L_17 - .L_16)
.L_16:
        /*003c*/ 	.word	0x00000000
        /*0040*/ 	.short	0x0002
        /*0042*/ 	.short	0x0010
        /*0044*/ 	.byte	0x00, 0xf4, 0x21, 0x00


	//----- nvinfo : EIATTR_KPARAM_INFO
	.align		4
.L_17:
        /*0048*/ 	.byte	0x04, 0x17
        /*004a*/ 	.short	(.L_19 - .L_18)
.L_18:
        /*004c*/ 	.word	0x00000000
        /*0050*/ 	.short	0x0001
        /*0052*/ 	.short	0x0008
        /*0054*/ 	.byte	0x00, 0xf4, 0x21, 0x00


	//----- nvinfo : EIATTR_KPARAM_INFO
	.align		4
.L_19:
        /*0058*/ 	.byte	0x04, 0x17
        /*005a*/ 	.short	(.L_21 - .L_20)
.L_20:
        /*005c*/ 	.word	0x00000000
        /*0060*/ 	.short	0x0000
        /*0062*/ 	.short	0x0000
        /*0064*/ 	.byte	0x00, 0xf4, 0x21, 0x00


	//----- nvinfo : EIATTR_SPARSE_MMA_MASK
	.align		4
.L_21:
        /*0068*/ 	.byte	0x03, 0x50
        /*006a*/ 	.short	0x0000


	//----- nvinfo : EIATTR_MAXREG_COUNT
	.align		4
        /*006c*/ 	.byte	0x03, 0x1b
        /*006e*/ 	.short	0x00ff


	//----- nvinfo : EIATTR_EXIT_INSTR_OFFSETS
	.align		4
        /*0070*/ 	.byte	0x04, 0x1c
        /*0072*/ 	.short	(.L_23 - .L_22)


	//   ....[0]....
.L_22:
        /*0074*/ 	.word	0x00000450


	//   ....[1]....
        /*0078*/ 	.word	0x000004b0


	//----- nvinfo : EIATTR_REQNTID
	.align		4
.L_23:
        /*007c*/ 	.byte	0x04, 0x10
        /*007e*/ 	.short	(.L_25 - .L_24)
.L_24:
        /*0080*/ 	.word	0x00000080
        /*0084*/ 	.word	0x00000001
        /*0088*/ 	.word	0x00000001


	//----- nvinfo : EIATTR_CBANK_PARAM_SIZE
	.align		4
.L_25:
        /*008c*/ 	.byte	0x03, 0x19
        /*008e*/ 	.short	0x0028


	//----- nvinfo : EIATTR_PARAM_CBANK
	.align		4
        /*0090*/ 	.byte	0x04, 0x0a
        /*0092*/ 	.short	(.L_27 - .L_26)
	.align		4
.L_26:
        /*0094*/ 	.word	index@(.nv.constant0.triton_poi_fused_add_30)
        /*0098*/ 	.short	0x0210
        /*009a*/ 	.short	0x0028


	//----- nvinfo : EIATTR_SW_WAR
	.align		4
.L_27:
        /*009c*/ 	.byte	0x04, 0x36
        /*009e*/ 	.short	(.L_29 - .L_28)
.L_28:
        /*00a0*/ 	.word	0x00000008
.L_29:


//--------------------- .nv.callgraph             --------------------------
	.section	.nv.callgraph,"",@"SHT_CUDA_CALLGRAPH"
	.align	4
	.sectionentsize	8
	.align		4
        /*0000*/ 	.word	0x00000000
	.align		4
        /*0004*/ 	.word	0xffffffff
	.align		4
        /*0008*/ 	.word	0x00000000
	.align		4
        /*000c*/ 	.word	0xfffffffe
	.align		4
        /*0010*/ 	.word	0x00000000
	.align		4
        /*0014*/ 	.word	0xfffffffd
	.align		4
        /*0018*/ 	.word	0x00000000
	.align		4
        /*001c*/ 	.word	0xfffffffc


//--------------------- .text.triton_poi_fused_add_30 --------------------------
	.section	.text.triton_poi_fused_add_30,"ax",@progbits
	.sectionflags	@"SHF_BARRIERS=1"
	.align	128
        .global         triton_poi_fused_add_30
        .type           triton_poi_fused_add_30,@function
        .size           triton_poi_fused_add_30,(.L_x_1 - triton_poi_fused_add_30)
        .other          triton_poi_fused_add_30,@"STO_CUDA_ENTRY STV_DEFAULT"
triton_poi_fused_add_30:
.text.triton_poi_fused_add_30:
[----:B------:R-:W0:Y:S01]  /*0000*/  LDC R1, c[0x0][0x28] ;  /* 0x00000a00ff017b82 */ /* 0x000e220000000800 */
[----:B------:R-:W1:Y:S07]  /*0010*/  S2R R11, SR_CTAID.X ;  /* 0x00000000000b7919 */ /* 0x000e6e0000002500 */
[----:B------:R-:W2:Y:S01]  /*0020*/  LDC.64 R14, c[0x0][0x210] ;  /* 0x00008400ff0e7b82 */ /* 0x000ea20000000a00 */
[----:B------:R-:W-:Y:S01]  /*0030*/  ULDC.64 UR6, c[0x0][0x208] ;  /* 0x0000820000067ab9 */ /* 0x000fe20000000a00 */
[----:B------:R-:W3:Y:S01]  /*0040*/  S2R R5, SR_TID.X ;  /* 0x0000000000057919 */ /* 0x000ee20000002100 */
[----:B------:R-:W4:Y:S05]  /*0050*/  S2R R6, SR_CTAID.Y ;  /* 0x0000000000067919 */ /* 0x000f2a0000002600 */
[----:B------:R-:W5:Y:S08]  /*0060*/  S2UR UR5, SR_CgaCtaId ;  /* 0x00000000000579c3 */ /* 0x000f700000008800 */
[----:B------:R-:W5:Y:S01]  /*0070*/  LDC.64 R8, c[0x0][0x218] ;  /* 0x00008600ff087b82 */ /* 0x000f620000000a00 */
[----:B-1----:R-:W-:Y:S01]  /*0080*/  IMAD.SHL.U32 R11, R11, 0x10, RZ ;  /* 0x000000100b0b7824 */ /* 0x002fe200078e00ff */
[----:B---3--:R-:W-:Y:S01]  /*0090*/  SHF.R.U32.HI R13, RZ, 0x3, R5 ;  /* 0x00000003ff0d7819 */ /* 0x008fe20000011605 */
[----:B------:R-:W-:-:S02]  /*00a0*/  IMAD.SHL.U32 R4, R5, 0x2, RZ ;  /* 0x0000000205047824 */ /* 0x000fc400078e00ff */
[----:B----4-:R-:W-:Y:S01]  /*00b0*/  IMAD.SHL.U32 R10, R6, 0x10, RZ ;  /* 0x00000010060a7824 */ /* 0x010fe200078e00ff */
[----:B------:R-:W-:Y:S02]  /*00c0*/  SGXT.U32 R13, R13, 0x4 ;  /* 0x000000040d0d781a */ /* 0x000fe40000000000 */
[----:B------:R-:W-:Y:S02]  /*00d0*/  LOP3.LUT R3, R11, 0xe, R4, 0xf8, !PT ;  /* 0x0000000e0b037812 */ /* 0x000fe400078ef804 */
[----:B------:R-:W-:Y:S02]  /*00e0*/  LOP3.LUT R0, R10, R13, RZ, 0xfc, !PT ;  /* 0x0000000d0a007212 */ /* 0x000fe400078efcff */
[----:B------:R-:W-:-:S03]  /*00f0*/  ISETP.GE.AND P0, PT, R3, 0x10, PT ;  /* 0x000000100300780c */ /* 0x000fc60003f06270 */
[----:B------:R-:W-:Y:S01]  /*0100*/  IMAD R0, R0, 0x10, R3 ;  /* 0x0000001000007824 */ /* 0x000fe200078e0203 */
[----:B------:R-:W-:-:S03]  /*0110*/  CS2R R2, SRZ ;  /* 0x0000000000027805 */ /* 0x000fc6000001ff00 */
[----:B--2---:R-:W-:-:S06]  /*0120*/  IMAD.WIDE R14, R0, 0x4, R14 ;  /* 0x00000004000e7825 */ /* 0x004fcc00078e020e */
[----:B------:R1:W2:Y:S01]  /*0130*/  @!P0 LDG.E.EL.64 R2, desc[UR6][R14.64] ;  /* 0x000000060e028981 */ /* 0x0002a2000c2e1b00 */
[----:B------:R-:W-:Y:S01]  /*0140*/  IMAD.SHL.U32 R16, R5, 0x20, RZ ;  /* 0x0000002005107824 */ /* 0x000fe200078e00ff */
[----:B------:R-:W-:Y:S01]  /*0150*/  LOP3.LUT R12, R10, 0xe, R4, 0xf8, !PT ;  /* 0x0000000e0a0c7812 */ /* 0x000fe200078ef804 */
[----:B------:R-:W-:Y:S01]  /*0160*/  UMOV UR4, 0x400 ;  /* 0x0000040000047882 */ /* 0x000fe20000000000 */
[----:B------:R-:W-:Y:S01]  /*0170*/  SHF.R.S32.HI R17, RZ, 0x1b, R6 ;  /* 0x0000001bff117819 */ /* 0x000fe20000011406 */
[----:B-----5:R-:W-:Y:S01]  /*0180*/  UPRMT UR4, UR5, 0x654, UR4 ;  /* 0x0000065405047896 */ /* 0x020fe20008000004 */
[----:B------:R-:W-:Y:S01]  /*0190*/  LOP3.LUT R10, R16, 0xe0, RZ, 0xc0, !PT ;  /* 0x000000e0100a7812 */ /* 0x000fe200078ec0ff */
[----:B------:R-:W3:Y:S01]  /*01a0*/  LDC.64 R6, c[0x0][0x220] ;  /* 0x00008800ff067b82 */ /* 0x000ee20000000a00 */
[----:B------:R-:W-:Y:S02]  /*01b0*/  SGXT R17, R17, 0x1 ;  /* 0x000000011111781a */ /* 0x000fe40000000200 */
[----:B-1----:R-:W-:-:S02]  /*01c0*/  LOP3.LUT R15, R11, R13, RZ, 0xfc, !PT ;  /* 0x0000000d0b0f7212 */ /* 0x002fc400078efcff */
[C---:B------:R-:W-:Y:S02]  /*01d0*/  LOP3.LUT R11, R10.reuse, 0x10, RZ, 0xfc, !PT ;  /* 0x000000100a0b7812 */ /* 0x040fe400078efcff */
[C---:B------:R-:W-:Y:S01]  /*01e0*/  ISETP.GE.AND P1, PT, R15.reuse, 0x10, PT ;  /* 0x000000100f00780c */ /* 0x040fe20003f26270 */
[----:B------:R-:W-:Y:S01]  /*01f0*/  IMAD R21, R15, 0x800, R12 ;  /* 0x000008000f157824 */ /* 0x000fe200078e020c */
[----:B------:R-:W-:Y:S02]  /*0200*/  SHF.R.U32.HI R11, RZ, 0x4, R11 ;  /* 0x00000004ff0b7819 */ /* 0x000fe4000001160b */
[C---:B------:R-:W-:Y:S02]  /*0210*/  LOP3.LUT R14, R10.reuse, R13, RZ, 0xfc, !PT ;  /* 0x0000000d0a0e7212 */ /* 0x040fe400078efcff */
[----:B------:R-:W-:Y:S02]  /*0220*/  LEA.HI R15, R10, UR4, RZ, 0x1f ;  /* 0x000000040a0f7c11 */ /* 0x000fe4000f8ff8ff */
[----:B------:R-:W-:-:S02]  /*0230*/  LEA R19, R11, UR4, 0x3 ;  /* 0x000000040b137c11 */ /* 0x000fc4000f8e18ff */
[----:B------:R-:W-:Y:S01]  /*0240*/  LEA.HI R17, R17, R12, RZ, 0x9 ;  /* 0x0000000c11117211 */ /* 0x000fe200078f48ff */
[C---:B------:R-:W-:Y:S02]  /*0250*/  IMAD R15, R14.reuse, 0x4, R15 ;  /* 0x000000040e0f7824 */ /* 0x040fe400078e020f */
[----:B------:R-:W-:Y:S01]  /*0260*/  IMAD R18, R14, 0x4, R19 ;  /* 0x000000040e127824 */ /* 0x000fe200078e0213 */
[----:B------:R-:W-:-:S05]  /*0270*/  LOP3.LUT R17, R17, 0xfffffe00, RZ, 0xc0, !PT ;  /* 0xfffffe0011117812 */ /* 0x000fca00078ec0ff */
[----:B------:R-:W-:Y:S02]  /*0280*/  IMAD.IADD R17, R12, 0x1, -R17 ;  /* 0x000000010c117824 */ /* 0x000fe400078e0a11 */
[----:B0-----:R-:W-:Y:S01]  /*0290*/  IMAD.WIDE R12, R21, 0x4, R8 ;  /* 0x00000004150c7825 */ /* 0x001fe200078e0208 */
[----:B------:R-:W-:-:S03]  /*02a0*/  CS2R R8, SRZ ;  /* 0x0000000000087805 */ /* 0x000fc6000001ff00 */
[----:B---3--:R-:W-:Y:S01]  /*02b0*/  IMAD.WIDE R6, R17, 0x4, R6 ;  /* 0x0000000411067825 */ /* 0x008fe200078e0206 */
[----:B--2---:R0:W-:Y:S04]  /*02c0*/  STS [R15], R2 ;  /* 0x000000020f007388 */ /* 0x0041e80000000800 */
[----:B------:R1:W-:Y:S01]  /*02d0*/  STS [R18+0x40], R3 ;  /* 0x0000400312007388 */ /* 0x0003e20000000800 */
[----:B------:R-:W-:Y:S06]  /*02e0*/  BAR.SYNC.DEFER_BLOCKING 0x0 ;  /* 0x0000000000007b1d */ /* 0x000fec0000010000 */
[----:B------:R-:W1:Y:S04]  /*02f0*/  @!P1 LDG.E.EL.64 R8, desc[UR6][R12.64] ;  /* 0x000000060c089981 */ /* 0x000e68000c2e1b00 */
[----:B------:R-:W1:Y:S01]  /*0300*/  LDG.E.EL.64 R6, desc[UR6][R6.64] ;  /* 0x0000000606067981 */ /* 0x000e62000c2e1b00 */
[----:B------:R-:W-:Y:S01]  /*0310*/  SHF.R.U32.HI R17, RZ, 0x4, R4 ;  /* 0x00000004ff117819 */ /* 0x000fe20000011604 */
[----:B------:R-:W-:Y:S01]  /*0320*/  IMAD R11, R11, -0x4, R18 ;  /* 0xfffffffc0b0b7824 */ /* 0x000fe200078e0212 */
[----:B------:R-:W-:-:S02]  /*0330*/  LOP3.LUT R16, R5, 0x7f, RZ, 0xc0, !PT ;  /* 0x0000007f05107812 */ /* 0x000fc400078ec0ff */
[----:B------:R-:W-:Y:S02]  /*0340*/  SGXT.U32 R5, R17, 0x4 ;  /* 0x000000041105781a */ /* 0x000fe40000000000 */
[----:B0-----:R-:W-:Y:S02]  /*0350*/  LEA.HI R15, R10, UR4, RZ, 0x1e ;  /* 0x000000040a0f7c11 */ /* 0x001fe4000f8ff0ff */
[----:B------:R-:W-:Y:S01]  /*0360*/  LOP3.LUT R4, R4, 0xfe, RZ, 0xc0, !PT ;  /* 0x000000fe04047812 */ /* 0x000fe200078ec0ff */
[C---:B------:R-:W-:Y:S01]  /*0370*/  IMAD.IADD R16, R5.reuse, 0x1, R16 ;  /* 0x0000000105107824 */ /* 0x040fe200078e0210 */
[----:B------:R-:W-:Y:S01]  /*0380*/  LEA R5, R5, UR4, 0x2 ;  /* 0x0000000405057c11 */ /* 0x000fe2000f8e10ff */
[----:B------:R-:W-:-:S03]  /*0390*/  IMAD R14, R14, 0x4, R15 ;  /* 0x000000040e0e7824 */ /* 0x000fc600078e020f */
[----:B------:R-:W-:Y:S01]  /*03a0*/  LEA R16, R16, UR4, 0x3 ;  /* 0x0000000410107c11 */ /* 0x000fe2000f8e18ff */
[----:B------:R-:W-:-:S05]  /*03b0*/  IMAD R4, R4, 0x4, R5 ;  /* 0x0000000404047824 */ /* 0x000fca00078e0205 */
[----:B------:R-:W0:Y:S01]  /*03c0*/  LDS.64 R16, [R16] ;  /* 0x0000000010107984 */ /* 0x000e220000000a00 */
[----:B------:R-:W-:Y:S01]  /*03d0*/  BAR.SYNC.DEFER_BLOCKING 0x0 ;  /* 0x0000000000007b1d */ /* 0x000fe20000010000 */
[----:B-1----:R-:W-:Y:S01]  /*03e0*/  FADD R3, R6, R8 ;  /* 0x0000000806037221 */ /* 0x002fe20000000000 */
[----:B------:R-:W-:-:S03]  /*03f0*/  FADD R2, R7, R9 ;  /* 0x0000000907027221 */ /* 0x000fc60000000000 */
[----:B0-----:R-:W-:Y:S01]  /*0400*/  FADD R3, R16, R3 ;  /* 0x0000000310037221 */ /* 0x001fe20000000000 */
[----:B------:R-:W-:-:S04]  /*0410*/  FADD R2, R17, R2 ;  /* 0x0000000211027221 */ /* 0x000fc80000000000 */
[----:B------:R0:W-:Y:S04]  /*0420*/  STS [R14], R3 ;  /* 0x000000030e007388 */ /* 0x0001e80000000800 */
[----:B------:R0:W-:Y:S01]  /*0430*/  STS [R11+0x40], R2 ;  /* 0x000040020b007388 */ /* 0x0001e20000000800 */
[----:B------:R-:W-:Y:S06]  /*0440*/  BAR.SYNC.DEFER_BLOCKING 0x0 ;  /* 0x0000000000007b1d */ /* 0x000fec0000010000 */
[----:B0-----:R-:W-:Y:S05]  /*0450*/  @P0 EXIT ;  /* 0x000000000000094d */ /* 0x001fea0003800000 */
[----:B------:R-:W-:Y:S01]  /*0460*/  LDS R6, [R4] ;  /* 0x0000000004067984 */ /* 0x000fe20000000800 */
[----:B------:R-:W0:Y:S03]  /*0470*/  LDC.64 R2, c[0x0][0x228] ;  /* 0x00008a00ff027b82 */ /* 0x000e260000000a00 */
[----:B------:R-:W1:Y:S01]  /*0480*/  LDS R7, [R4+0x4] ;  /* 0x0000040004077984 */ /* 0x000e620000000800 */
[----:B0-----:R-:W-:-:S05]  /*0490*/  IMAD.WIDE R2, R0, 0x4, R2 ;  /* 0x0000000400027825 */ /* 0x001fca00078e0202 */
[----:B-1----:R-:W-:Y:S01]  /*04a0*/  STG.E.64 desc[UR6][R2.64], R6 ;  /* 0x0000000602007986 */ /* 0x002fe2000c101b06 */
[----:B------:R-:W-:Y:S05]  /*04b0*/  EXIT ;  /* 0x000000000000794d */ /* 0x000fea0003800000 */
.L_x_0:
[----:B------:R-:W-:-:S00]  /*04c0*/  BRA `(.L_x_0) ;  /* 0xfffffffc00fc7947 */ /* 0x000fc0000383ffff */
[----:B------:R-:W-:-:S00]  /*04d0*/  NOP ;  /* 0x0000000000007918 */ /* 0x000fc00000000000 */
        /* <DEDUP_REMOVED lines=10> */
.L_x_1:


//--------------------- .nv.shared.triton_poi_fused_add_30 --------------------------
	.section	.nv.shared.triton_poi_fused_add_30,"aw",@nobits
	.sectionflags	@""
	.align	16
	.zero		1024


//--------------------- .nv.constant0.triton_poi_fused_add_30 --------------------------
	.section	.nv.constant0.triton_poi_fused_add_30,"a",@progbits
	.sectionflags	@""
	.align	4
.nv.constant0.triton_poi_fused_add_30:
	.zero		568
